//
// Generated by NVIDIA NVVM Compiler
//
// Compiler Build ID: CL-36424714
// Cuda compilation tools, release 13.0, V13.0.88
// Based on NVVM 20.0.0
//

.version 9.0
.target sm_100
.address_size 64

	// .globl	_Z3AddPdS_
.global .align 1 .b8 _ZN34_INTERNAL_25076ffd_4_k_cu_b491e6654cuda3std3__45__cpo5beginE[1];
.global .align 1 .b8 _ZN34_INTERNAL_25076ffd_4_k_cu_b491e6654cuda3std3__45__cpo3endE[1];
.global .align 1 .b8 _ZN34_INTERNAL_25076ffd_4_k_cu_b491e6654cuda3std3__45__cpo6cbeginE[1];
.global .align 1 .b8 _ZN34_INTERNAL_25076ffd_4_k_cu_b491e6654cuda3std3__45__cpo4cendE[1];
.global .align 1 .b8 _ZN34_INTERNAL_25076ffd_4_k_cu_b491e6654cuda3std3__45__cpo6rbeginE[1];
.global .align 1 .b8 _ZN34_INTERNAL_25076ffd_4_k_cu_b491e6654cuda3std3__45__cpo4rendE[1];
.global .align 1 .b8 _ZN34_INTERNAL_25076ffd_4_k_cu_b491e6654cuda3std3__45__cpo7crbeginE[1];
.global .align 1 .b8 _ZN34_INTERNAL_25076ffd_4_k_cu_b491e6654cuda3std3__45__cpo5crendE[1];
.global .align 1 .b8 _ZN34_INTERNAL_25076ffd_4_k_cu_b491e6654cuda3std3__436_GLOBAL__N__25076ffd_4_k_cu_b491e6656ignoreE[1];
.global .align 1 .b8 _ZN34_INTERNAL_25076ffd_4_k_cu_b491e6654cuda3std3__419piecewise_constructE[1];
.global .align 1 .b8 _ZN34_INTERNAL_25076ffd_4_k_cu_b491e6654cuda3std3__48in_placeE[1];
.global .align 1 .b8 _ZN34_INTERNAL_25076ffd_4_k_cu_b491e6654cuda3std3__420unreachable_sentinelE[1];
.global .align 1 .b8 _ZN34_INTERNAL_25076ffd_4_k_cu_b491e6654cuda3std3__47nulloptE[1];
.global .align 1 .b8 _ZN34_INTERNAL_25076ffd_4_k_cu_b491e6654cuda3std3__48unexpectE[1];
.global .align 1 .b8 _ZN34_INTERNAL_25076ffd_4_k_cu_b491e6654cuda3std6ranges3__45__cpo4swapE[1];
.global .align 1 .b8 _ZN34_INTERNAL_25076ffd_4_k_cu_b491e6654cuda3std6ranges3__45__cpo9iter_moveE[1];
.global .align 1 .b8 _ZN34_INTERNAL_25076ffd_4_k_cu_b491e6654cuda3std6ranges3__45__cpo5beginE[1];
.global .align 1 .b8 _ZN34_INTERNAL_25076ffd_4_k_cu_b491e6654cuda3std6ranges3__45__cpo3endE[1];
.global .align 1 .b8 _ZN34_INTERNAL_25076ffd_4_k_cu_b491e6654cuda3std6ranges3__45__cpo6cbeginE[1];
.global .align 1 .b8 _ZN34_INTERNAL_25076ffd_4_k_cu_b491e6654cuda3std6ranges3__45__cpo4cendE[1];
.global .align 1 .b8 _ZN34_INTERNAL_25076ffd_4_k_cu_b491e6654cuda3std6ranges3__45__cpo7advanceE[1];
.global .align 1 .b8 _ZN34_INTERNAL_25076ffd_4_k_cu_b491e6654cuda3std6ranges3__45__cpo9iter_swapE[1];
.global .align 1 .b8 _ZN34_INTERNAL_25076ffd_4_k_cu_b491e6654cuda3std6ranges3__45__cpo4nextE[1];
.global .align 1 .b8 _ZN34_INTERNAL_25076ffd_4_k_cu_b491e6654cuda3std6ranges3__45__cpo4prevE[1];
.global .align 1 .b8 _ZN34_INTERNAL_25076ffd_4_k_cu_b491e6654cuda3std6ranges3__45__cpo4dataE[1];
.global .align 1 .b8 _ZN34_INTERNAL_25076ffd_4_k_cu_b491e6654cuda3std6ranges3__45__cpo5cdataE[1];
.global .align 1 .b8 _ZN34_INTERNAL_25076ffd_4_k_cu_b491e6654cuda3std6ranges3__45__cpo4sizeE[1];
.global .align 1 .b8 _ZN34_INTERNAL_25076ffd_4_k_cu_b491e6654cuda3std6ranges3__45__cpo5ssizeE[1];
.global .align 1 .b8 _ZN34_INTERNAL_25076ffd_4_k_cu_b491e6654cuda3std6ranges3__45__cpo8distanceE[1];
.global .align 1 .b8 _ZN34_INTERNAL_25076ffd_4_k_cu_b491e6656thrust24THRUST_300001_SM_1000_NS8cuda_cub3parE[1];
.global .align 1 .b8 _ZN34_INTERNAL_25076ffd_4_k_cu_b491e6656thrust24THRUST_300001_SM_1000_NS8cuda_cub10par_nosyncE[1];
.global .align 1 .b8 _ZN34_INTERNAL_25076ffd_4_k_cu_b491e6656thrust24THRUST_300001_SM_1000_NS6system6detail10sequential3seqE[1];
.global .align 1 .b8 _ZN34_INTERNAL_25076ffd_4_k_cu_b491e6656thrust24THRUST_300001_SM_1000_NS6system3cpp3parE[1];
.global .align 1 .b8 _ZN34_INTERNAL_25076ffd_4_k_cu_b491e6656thrust24THRUST_300001_SM_1000_NS12placeholders2_1E[1];
.global .align 1 .b8 _ZN34_INTERNAL_25076ffd_4_k_cu_b491e6656thrust24THRUST_300001_SM_1000_NS12placeholders2_2E[1];
.global .align 1 .b8 _ZN34_INTERNAL_25076ffd_4_k_cu_b491e6656thrust24THRUST_300001_SM_1000_NS12placeholders2_3E[1];
.global .align 1 .b8 _ZN34_INTERNAL_25076ffd_4_k_cu_b491e6656thrust24THRUST_300001_SM_1000_NS12placeholders2_4E[1];
.global .align 1 .b8 _ZN34_INTERNAL_25076ffd_4_k_cu_b491e6656thrust24THRUST_300001_SM_1000_NS12placeholders2_5E[1];
.global .align 1 .b8 _ZN34_INTERNAL_25076ffd_4_k_cu_b491e6656thrust24THRUST_300001_SM_1000_NS12placeholders2_6E[1];
.global .align 1 .b8 _ZN34_INTERNAL_25076ffd_4_k_cu_b491e6656thrust24THRUST_300001_SM_1000_NS12placeholders2_7E[1];
.global .align 1 .b8 _ZN34_INTERNAL_25076ffd_4_k_cu_b491e6656thrust24THRUST_300001_SM_1000_NS12placeholders2_8E[1];
.global .align 1 .b8 _ZN34_INTERNAL_25076ffd_4_k_cu_b491e6656thrust24THRUST_300001_SM_1000_NS12placeholders2_9E[1];
.global .align 1 .b8 _ZN34_INTERNAL_25076ffd_4_k_cu_b491e6656thrust24THRUST_300001_SM_1000_NS12placeholders3_10E[1];
.global .align 1 .b8 _ZN34_INTERNAL_25076ffd_4_k_cu_b491e6656thrust24THRUST_300001_SM_1000_NS3seqE[1];
.global .align 1 .b8 _ZN34_INTERNAL_25076ffd_4_k_cu_b491e6656thrust24THRUST_300001_SM_1000_NS6deviceE[1];

.visible .entry _Z3AddPdS_(
	.param .u64 .ptr .align 1 _Z3AddPdS__param_0,
	.param .u64 .ptr .align 1 _Z3AddPdS__param_1
)
{
	.reg .b32 	%r<2>;
	.reg .b64 	%rd<8>;
	.reg .b64 	%fd<9>;

	ld.param.u64 	%rd1, [_Z3AddPdS__param_0];
	ld.param.u64 	%rd2, [_Z3AddPdS__param_1];
	cvta.to.global.u64 	%rd3, %rd2;
	cvta.to.global.u64 	%rd4, %rd1;
	mov.u32 	%r1, %tid.x;
	mul.wide.u32 	%rd5, %r1, 8;
	add.s64 	%rd6, %rd4, %rd5;
	ld.global.f64 	%fd1, [%rd6+24];
	ld.global.f64 	%fd2, [%rd6+16];
	sub.f64 	%fd3, %fd1, %fd2;
	mul.f64 	%fd4, %fd3, 0d3FE0000000000000;
	add.s64 	%rd7, %rd3, %rd5;
	st.global.f64 	[%rd7], %fd4;
	ld.global.f64 	%fd5, [%rd6+16];
	ld.global.f64 	%fd6, [%rd6+8];
	sub.f64 	%fd7, %fd5, %fd6;
	fma.rn.f64 	%fd8, %fd7, 0d3FE0000000000000, %fd4;
	st.global.f64 	[%rd7], %fd8;
	ret;

}
	// .globl	_ZN3cub18CUB_300001_SM_10006detail11EmptyKernelIvEEvv
.visible .entry _ZN3cub18CUB_300001_SM_10006detail11EmptyKernelIvEEvv()
{


	ret;

}


// ===== COMPILED SASS (sm_100) =====

	.target	sm_100

	.elftype	@"ET_EXEC"


//--------------------- .note.nv.tkinfo           --------------------------
	.section	.note.nv.tkinfo,"",@"SHT_NOTE"
	.sectionflags	@"SHF_NOTE_NV_TKINFO"
	.tkinfo
        /*0018*/ 	.word	0x00000002
        /*0030*/ 	.string	""
        /*0030*/ 	.string	"ptxas"
        /*0030*/ 	.string	"Cuda compilation tools, release 13.0, V13.0.88"
        /*0030*/ 	.string	"Build cuda_13.0.r13.0/compiler.36424714_0"
        /*0030*/ 	.string	"-arch sm_100 -m 64 "



//--------------------- .note.nv.cuinfo           --------------------------
	.section	.note.nv.cuinfo,"",@"SHT_NOTE"
	.sectionflags	@"SHF_NOTE_NV_CUINFO"
        /*0018*/ 	.short	0x0002
        /*001a*/ 	.short	0x0064
        /*001c*/ 	.short	0x0082
	.zero		2


//--------------------- .nv.info                  --------------------------
	.section	.nv.info,"",@"SHT_CUDA_INFO"
	.align	4


	//----- nvinfo : EIATTR_REGCOUNT
	.align		4
        /*0000*/ 	.byte	0x04, 0x2f
        /*0002*/ 	.short	(.L_46 - .L_45)
	.align		4
.L_45:
        /*0004*/ 	.word	index@(_Z3AddPdS_)
        /*0008*/ 	.word	0x0000000e


	//----- nvinfo : EIATTR_FRAME_SIZE
	.align		4
.L_46:
        /*000c*/ 	.byte	0x04, 0x11
        /*000e*/ 	.short	(.L_48 - .L_47)
	.align		4
.L_47:
        /*0010*/ 	.word	index@(_Z3AddPdS_)
        /*0014*/ 	.word	0x00000000


	//----- nvinfo : EIATTR_REGCOUNT
	.align		4
.L_48:
        /*0018*/ 	.byte	0x04, 0x2f
        /*001a*/ 	.short	(.L_50 - .L_49)
	.align		4
.L_49:
        /*001c*/ 	.word	index@(_ZN3cub18CUB_300001_SM_10006detail11EmptyKernelIvEEvv)
        /*0020*/ 	.word	0x00000004


	//----- nvinfo : EIATTR_FRAME_SIZE
	.align		4
.L_50:
        /*0024*/ 	.byte	0x04, 0x11
        /*0026*/ 	.short	(.L_52 - .L_51)
	.align		4
.L_51:
        /*0028*/ 	.word	index@(_ZN3cub18CUB_300001_SM_10006detail11EmptyKernelIvEEvv)
        /*002c*/ 	.word	0x00000000


	//----- nvinfo : EIATTR_MIN_STACK_SIZE
	.align		4
.L_52:
        /*0030*/ 	.byte	0x04, 0x12
        /*0032*/ 	.short	(.L_54 - .L_53)
	.align		4
.L_53:
        /*0034*/ 	.word	index@(_ZN3cub18CUB_300001_SM_10006detail11EmptyKernelIvEEvv)
        /*0038*/ 	.word	0x00000000


	//----- nvinfo : EIATTR_MIN_STACK_SIZE
	.align		4
.L_54:
        /*003c*/ 	.byte	0x04, 0x12
        /*003e*/ 	.short	(.L_56 - .L_55)
	.align		4
.L_55:
        /*0040*/ 	.word	index@(_Z3AddPdS_)
        /*0044*/ 	.word	0x00000000
.L_56:


//--------------------- .nv.compat                --------------------------
	.section	.nv.compat,"",@"SHT_CUDA_COMPAT_INFO"
	.align	4
        /*0000*/ 	.byte	0x02, 0x09, 0x00, 0x00, 0x02, 0x02, 0x01, 0x00, 0x02, 0x05, 0x05, 0x00, 0x03, 0x07, 0x01, 0x01
        /*0010*/ 	.byte	0x02, 0x03, 0x00, 0x00, 0x02, 0x06, 0x01, 0x00, 0x04, 0x0b, 0x08, 0x00, 0x01, 0x00, 0x00, 0x00
        /*0020*/ 	.byte	0x00, 0x00, 0x00, 0x00


//--------------------- .nv.info._ZN3cub18CUB_300001_SM_10006detail11EmptyKernelIvEEvv --------------------------
	.section	.nv.info._ZN3cub18CUB_300001_SM_10006detail11EmptyKernelIvEEvv,"",@"SHT_CUDA_INFO"
	.sectionflags	@""
	.align	4


	//----- nvinfo : EIATTR_CUDA_API_VERSION
	.align		4
        /*0000*/ 	.byte	0x04, 0x37
        /*0002*/ 	.short	(.L_58 - .L_57)
.L_57:
        /*0004*/ 	.word	0x00000082


	//----- nvinfo : EIATTR_SPARSE_MMA_MASK
	.align		4
.L_58:
        /*0008*/ 	.byte	0x03, 0x50
        /*000a*/ 	.short	0x0000


	//----- nvinfo : EIATTR_MAXREG_COUNT
	.align		4
        /*000c*/ 	.byte	0x03, 0x1b
        /*000e*/ 	.short	0x00ff


	//----- nvinfo : EIATTR_MERCURY_ISA_VERSION
	.align		4
        /*0010*/ 	.byte	0x03, 0x5f
        /*0012*/ 	.short	0x0101


	//----- nvinfo : EIATTR_VRC_CTA_INIT_COUNT
	.align		4
        /*0014*/ 	.byte	0x02, 0x4a
	.zero		1
	.zero		1


	//----- nvinfo : EIATTR_EXIT_INSTR_OFFSETS
	.align		4
        /*0018*/ 	.byte	0x04, 0x1c
        /*001a*/ 	.short	(.L_60 - .L_59)


	//   ....[0]....
.L_59:
        /*001c*/ 	.word	0x00000010


	//----- nvinfo : EIATTR_SW_WAR
	.align		4
.L_60:
        /*0020*/ 	.byte	0x04, 0x36
        /*0022*/ 	.short	(.L_62 - .L_61)
.L_61:
        /*0024*/ 	.word	0x00000008
.L_62:


//--------------------- .nv.info._Z3AddPdS_       --------------------------
	.section	.nv.info._Z3AddPdS_,"",@"SHT_CUDA_INFO"
	.sectionflags	@""
	.align	4


	//----- nvinfo : EIATTR_CUDA_API_VERSION
	.align		4
        /*0000*/ 	.byte	0x04, 0x37
        /*0002*/ 	.short	(.L_64 - .L_63)
.L_63:
        /*0004*/ 	.word	0x00000082


	//----- nvinfo : EIATTR_KPARAM_INFO
	.align		4
.L_64:
        /*0008*/ 	.byte	0x04, 0x17
        /*000a*/ 	.short	(.L_66 - .L_65)
.L_65:
        /*000c*/ 	.word	0x00000000
        /*0010*/ 	.short	0x0001
        /*0012*/ 	.short	0x0008
        /*0014*/ 	.byte	0x00, 0xf5, 0x21, 0x00


	//----- nvinfo : EIATTR_KPARAM_INFO
	.align		4
.L_66:
        /*0018*/ 	.byte	0x04, 0x17
        /*001a*/ 	.short	(.L_68 - .L_67)
.L_67:
        /*001c*/ 	.word	0x00000000
        /*0020*/ 	.short	0x0000
        /*0022*/ 	.short	0x0000
        /*0024*/ 	.byte	0x00, 0xf5, 0x21, 0x00


	//----- nvinfo : EIATTR_SPARSE_MMA_MASK
	.align		4
.L_68:
        /*0028*/ 	.byte	0x03, 0x50
        /*002a*/ 	.short	0x0000


	//----- nvinfo : EIATTR_MAXREG_COUNT
	.align		4
        /*002c*/ 	.byte	0x03, 0x1b
        /*002e*/ 	.short	0x00ff


	//----- nvinfo : EIATTR_MERCURY_ISA_VERSION
	.align		4
        /*0030*/ 	.byte	0x03, 0x5f
        /*0032*/ 	.short	0x0101


	//----- nvinfo : EIATTR_VRC_CTA_INIT_COUNT
	.align		4
        /*0034*/ 	.byte	0x02, 0x4a
	.zero		1
	.zero		1


	//----- nvinfo : EIATTR_EXIT_INSTR_OFFSETS
	.align		4
        /*0038*/ 	.byte	0x04, 0x1c
        /*003a*/ 	.short	(.L_70 - .L_69)


	//   ....[0]....
.L_69:
        /*003c*/ 	.word	0x00000110


	//----- nvinfo : EIATTR_CBANK_PARAM_SIZE
	.align		4
.L_70:
        /*0040*/ 	.byte	0x03, 0x19
        /*0042*/ 	.short	0x0010


	//----- nvinfo : EIATTR_PARAM_CBANK
	.align		4
        /*0044*/ 	.byte	0x04, 0x0a
        /*0046*/ 	.short	(.L_72 - .L_71)
	.align		4
.L_71:
        /*0048*/ 	.word	index@(.nv.constant0._Z3AddPdS_)
        /*004c*/ 	.short	0x0380
        /*004e*/ 	.short	0x0010


	//----- nvinfo : EIATTR_SW_WAR
	.align		4
.L_72:
        /*0050*/ 	.byte	0x04, 0x36
        /*0052*/ 	.short	(.L_74 - .L_73)
.L_73:
        /*0054*/ 	.word	0x00000008
.L_74:


//--------------------- .nv.callgraph             --------------------------
	.section	.nv.callgraph,"",@"SHT_CUDA_CALLGRAPH"
	.align	4
	.sectionentsize	8
	.align		4
        /*0000*/ 	.word	0x00000000
	.align		4
        /*0004*/ 	.word	0xffffffff
	.align		4
        /*0008*/ 	.word	0x00000000
	.align		4
        /*000c*/ 	.word	0xfffffffe
	.align		4
        /*0010*/ 	.word	0x00000000
	.align		4
        /*0014*/ 	.word	0xfffffffd
	.align		4
        /*0018*/ 	.word	0x00000000
	.align		4
        /*001c*/ 	.word	0xfffffffc


//--------------------- .nv.constant4             --------------------------
	.section	.nv.constant4,"a",@progbits
	.align	8
	.align		8
.nv.constant4:
        /*0000*/ 	.dword	_ZN34_INTERNAL_25076ffd_4_k_cu_b491e6654cuda3std3__45__cpo5beginE
	.align		8
        /*0008*/ 	.dword	_ZN34_INTERNAL_25076ffd_4_k_cu_b491e6654cuda3std3__45__cpo3endE
	.align		8
        /*0010*/ 	.dword	_ZN34_INTERNAL_25076ffd_4_k_cu_b491e6654cuda3std3__45__cpo6cbeginE
	.align		8
        /*0018*/ 	.dword	_ZN34_INTERNAL_25076ffd_4_k_cu_b491e6654cuda3std3__45__cpo4cendE
	.align		8
        /*0020*/ 	.dword	_ZN34_INTERNAL_25076ffd_4_k_cu_b491e6654cuda3std3__45__cpo6rbeginE
	.align		8
        /*0028*/ 	.dword	_ZN34_INTERNAL_25076ffd_4_k_cu_b491e6654cuda3std3__45__cpo4rendE
	.align		8
        /*0030*/ 	.dword	_ZN34_INTERNAL_25076ffd_4_k_cu_b491e6654cuda3std3__45__cpo7crbeginE
	.align		8
        /*0038*/ 	.dword	_ZN34_INTERNAL_25076ffd_4_k_cu_b491e6654cuda3std3__45__cpo5crendE
	.align		8
        /*0040*/ 	.dword	_ZN34_INTERNAL_25076ffd_4_k_cu_b491e6654cuda3std3__436_GLOBAL__N__25076ffd_4_k_cu_b491e6656ignoreE
	.align		8
        /*0048*/ 	.dword	_ZN34_INTERNAL_25076ffd_4_k_cu_b491e6654cuda3std3__419piecewise_constructE
	.align		8
        /*0050*/ 	.dword	_ZN34_INTERNAL_25076ffd_4_k_cu_b491e6654cuda3std3__48in_placeE
	.align		8
        /*0058*/ 	.dword	_ZN34_INTERNAL_25076ffd_4_k_cu_b491e6654cuda3std3__420unreachable_sentinelE
	.align		8
        /*0060*/ 	.dword	_ZN34_INTERNAL_25076ffd_4_k_cu_b491e6654cuda3std3__47nulloptE
	.align		8
        /*0068*/ 	.dword	_ZN34_INTERNAL_25076ffd_4_k_cu_b491e6654cuda3std3__48unexpectE
	.align		8
        /*0070*/ 	.dword	_ZN34_INTERNAL_25076ffd_4_k_cu_b491e6654cuda3std6ranges3__45__cpo4swapE
	.align		8
        /*0078*/ 	.dword	_ZN34_INTERNAL_25076ffd_4_k_cu_b491e6654cuda3std6ranges3__45__cpo9iter_moveE
	.align		8
        /*0080*/ 	.dword	_ZN34_INTERNAL_25076ffd_4_k_cu_b491e6654cuda3std6ranges3__45__cpo5beginE
	.align		8
        /*0088*/ 	.dword	_ZN34_INTERNAL_25076ffd_4_k_cu_b491e6654cuda3std6ranges3__45__cpo3endE
	.align		8
        /*0090*/ 	.dword	_ZN34_INTERNAL_25076ffd_4_k_cu_b491e6654cuda3std6ranges3__45__cpo6cbeginE
	.align		8
        /*0098*/ 	.dword	_ZN34_INTERNAL_25076ffd_4_k_cu_b491e6654cuda3std6ranges3__45__cpo4cendE
	.align		8
        /*00a0*/ 	.dword	_ZN34_INTERNAL_25076ffd_4_k_cu_b491e6654cuda3std6ranges3__45__cpo7advanceE
	.align		8
        /*00a8*/ 	.dword	_ZN34_INTERNAL_25076ffd_4_k_cu_b491e6654cuda3std6ranges3__45__cpo9iter_swapE
	.align		8
        /*00b0*/ 	.dword	_ZN34_INTERNAL_25076ffd_4_k_cu_b491e6654cuda3std6ranges3__45__cpo4nextE
	.align		8
        /*00b8*/ 	.dword	_ZN34_INTERNAL_25076ffd_4_k_cu_b491e6654cuda3std6ranges3__45__cpo4prevE
	.align		8
        /*00c0*/ 	.dword	_ZN34_INTERNAL_25076ffd_4_k_cu_b491e6654cuda3std6ranges3__45__cpo4dataE
	.align		8
        /*00c8*/ 	.dword	_ZN34_INTERNAL_25076ffd_4_k_cu_b491e6654cuda3std6ranges3__45__cpo5cdataE
	.align		8
        /*00d0*/ 	.dword	_ZN34_INTERNAL_25076ffd_4_k_cu_b491e6654cuda3std6ranges3__45__cpo4sizeE
	.align		8
        /*00d8*/ 	.dword	_ZN34_INTERNAL_25076ffd_4_k_cu_b491e6654cuda3std6ranges3__45__cpo5ssizeE
	.align		8
        /*00e0*/ 	.dword	_ZN34_INTERNAL_25076ffd_4_k_cu_b491e6654cuda3std6ranges3__45__cpo8distanceE
	.align		8
        /*00e8*/ 	.dword	_ZN34_INTERNAL_25076ffd_4_k_cu_b491e6656thrust24THRUST_300001_SM_1000_NS8cuda_cub3parE
	.align		8
        /*00f0*/ 	.dword	_ZN34_INTERNAL_25076ffd_4_k_cu_b491e6656thrust24THRUST_300001_SM_1000_NS8cuda_cub10par_nosyncE
	.align		8
        /*00f8*/ 	.dword	_ZN34_INTERNAL_25076ffd_4_k_cu_b491e6656thrust24THRUST_300001_SM_1000_NS6system6detail10sequential3seqE
	.align		8
        /*0100*/ 	.dword	_ZN34_INTERNAL_25076ffd_4_k_cu_b491e6656thrust24THRUST_300001_SM_1000_NS6system3cpp3parE
	.align		8
        /*0108*/ 	.dword	_ZN34_INTERNAL_25076ffd_4_k_cu_b491e6656thrust24THRUST_300001_SM_1000_NS12placeholders2_1E
	.align		8
        /*0110*/ 	.dword	_ZN34_INTERNAL_25076ffd_4_k_cu_b491e6656thrust24THRUST_300001_SM_1000_NS12placeholders2_2E
	.align		8
        /*0118*/ 	.dword	_ZN34_INTERNAL_25076ffd_4_k_cu_b491e6656thrust24THRUST_300001_SM_1000_NS12placeholders2_3E
	.align		8
        /*0120*/ 	.dword	_ZN34_INTERNAL_25076ffd_4_k_cu_b491e6656thrust24THRUST_300001_SM_1000_NS12placeholders2_4E
	.align		8
        /*0128*/ 	.dword	_ZN34_INTERNAL_25076ffd_4_k_cu_b491e6656thrust24THRUST_300001_SM_1000_NS12placeholders2_5E
	.align		8
        /*0130*/ 	.dword	_ZN34_INTERNAL_25076ffd_4_k_cu_b491e6656thrust24THRUST_300001_SM_1000_NS12placeholders2_6E
	.align		8
        /*0138*/ 	.dword	_ZN34_INTERNAL_25076ffd_4_k_cu_b491e6656thrust24THRUST_300001_SM_1000_NS12placeholders2_7E
	.align		8
        /*0140*/ 	.dword	_ZN34_INTERNAL_25076ffd_4_k_cu_b491e6656thrust24THRUST_300001_SM_1000_NS12placeholders2_8E
	.align		8
        /*0148*/ 	.dword	_ZN34_INTERNAL_25076ffd_4_k_cu_b491e6656thrust24THRUST_300001_SM_1000_NS12placeholders2_9E
	.align		8
        /*0150*/ 	.dword	_ZN34_INTERNAL_25076ffd_4_k_cu_b491e6656thrust24THRUST_300001_SM_1000_NS12placeholders3_10E
	.align		8
        /*0158*/ 	.dword	_ZN34_INTERNAL_25076ffd_4_k_cu_b491e6656thrust24THRUST_300001_SM_1000_NS3seqE
	.align		8
        /*0160*/ 	.dword	_ZN34_INTERNAL_25076ffd_4_k_cu_b491e6656thrust24THRUST_300001_SM_1000_NS6deviceE


//--------------------- .text._ZN3cub18CUB_300001_SM_10006detail11EmptyKernelIvEEvv --------------------------
	.section	.text._ZN3cub18CUB_300001_SM_10006detail11EmptyKernelIvEEvv,"ax",@progbits
	.align	128
        .global         _ZN3cub18CUB_300001_SM_10006detail11EmptyKernelIvEEvv
        .type           _ZN3cub18CUB_300001_SM_10006detail11EmptyKernelIvEEvv,@function
        .size           _ZN3cub18CUB_300001_SM_10006detail11EmptyKernelIvEEvv,(.L_x_2 - _ZN3cub18CUB_300001_SM_10006detail11EmptyKernelIvEEvv)
        .other          _ZN3cub18CUB_300001_SM_10006detail11EmptyKernelIvEEvv,@"STO_CUDA_ENTRY STV_DEFAULT"
_ZN3cub18CUB_300001_SM_10006detail11EmptyKernelIvEEvv:
.text._ZN3cub18CUB_300001_SM_10006detail11EmptyKernelIvEEvv:
[----:B------:R-:W-:Y:S01]  /*0000*/  LDC R1, c[0x0][0x37c] ;  /* 0x0000df00ff017b82 */ /* 0x000fe20000000800 */
[----:B------:R-:W-:Y:S05]  /*0010*/  EXIT ;  /* 0x000000000000794d */ /* 0x000fea0003800000 */
.L_x_0:
[----:B------:R-:W-:-:S00]  /*0020*/  BRA `(.L_x_0) ;  /* 0xfffffffc00fc7947 */ /* 0x000fc0000383ffff */
[----:B------:R-:W-:-:S00]  /*0030*/  NOP ;  /* 0x0000000000007918 */ /* 0x000fc00000000000 */
        /* <DEDUP_REMOVED lines=12> */
.L_x_2:


//--------------------- .text._Z3AddPdS_          --------------------------
	.section	.text._Z3AddPdS_,"ax",@progbits
	.align	128
        .global         _Z3AddPdS_
        .type           _Z3AddPdS_,@function
        .size           _Z3AddPdS_,(.L_x_3 - _Z3AddPdS_)
        .other          _Z3AddPdS_,@"STO_CUDA_ENTRY STV_DEFAULT"
_Z3AddPdS_:
.text._Z3AddPdS_:
[----:B------:R-:W-:Y:S01]  /*0000*/  LDC R1, c[0x0][0x37c] ;  /* 0x0000df00ff017b82 */ /* 0x000fe20000000800 */
[----:B------:R-:W0:Y:S07]  /*0010*/  S2R R11, SR_TID.X ;  /* 0x00000000000b7919 */ /* 0x000e2e0000002100 */
[----:B------:R-:W0:Y:S01]  /*0020*/  LDC.64 R2, c[0x0][0x380] ;  /* 0x0000e000ff027b82 */ /* 0x000e220000000a00 */
[----:B------:R-:W1:Y:S07]  /*0030*/  LDCU.64 UR4, c[0x0][0x358] ;  /* 0x00006b00ff0477ac */ /* 0x000e6e0008000a00 */
[----:B------:R-:W2:Y:S01]  /*0040*/  LDC.64 R8, c[0x0][0x388] ;  /* 0x0000e200ff087b82 */ /* 0x000ea20000000a00 */
[----:B0-----:R-:W-:-:S05]  /*0050*/  IMAD.WIDE.U32 R2, R11, 0x8, R2 ;  /* 0x000000080b027825 */ /* 0x001fca00078e0002 */
[----:B-1----:R-:W3:Y:S04]  /*0060*/  LDG.E.64 R4, desc[UR4][R2.64+0x18] ;  /* 0x0000180402047981 */ /* 0x002ee8000c1e1b00 */
[----:B------:R-:W3:Y:S02]  /*0070*/  LDG.E.64 R6, desc[UR4][R2.64+0x10] ;  /* 0x0000100402067981 */ /* 0x000ee4000c1e1b00 */
[----:B---3--:R-:W-:Y:S01]  /*0080*/  DADD R4, R4, -R6 ;  /* 0x0000000004047229 */ /* 0x008fe20000000806 */
[----:B--2---:R-:W-:-:S07]  /*0090*/  IMAD.WIDE.U32 R6, R11, 0x8, R8 ;  /* 0x000000080b067825 */ /* 0x004fce00078e0008 */
[----:B------:R-:W-:-:S07]  /*00a0*/  DMUL R4, R4, 0.5 ;  /* 0x3fe0000004047828 */ /* 0x000fce0000000000 */
[----:B------:R-:W-:Y:S04]  /*00b0*/  STG.E.64 desc[UR4][R6.64], R4 ;  /* 0x0000000406007986 */ /* 0x000fe8000c101b04 */
[----:B------:R-:W2:Y:S04]  /*00c0*/  LDG.E.64 R8, desc[UR4][R2.64+0x10] ;  /* 0x0000100402087981 */ /* 0x000ea8000c1e1b00 */
[----:B------:R-:W2:Y:S02]  /*00d0*/  LDG.E.64 R10, desc[UR4][R2.64+0x8] ;  /* 0x00000804020a7981 */ /* 0x000ea4000c1e1b00 */
[----:B--2---:R-:W-:-:S08]  /*00e0*/  DADD R8, R8, -R10 ;  /* 0x0000000008087229 */ /* 0x004fd0000000080a */
[----:B------:R-:W-:-:S07]  /*00f0*/  DFMA R8, R8, 0.5, R4 ;  /* 0x3fe000000808782b */ /* 0x000fce0000000004 */
[----:B------:R-:W-:Y:S01]  /*0100*/  STG.E.64 desc[UR4][R6.64], R8 ;  /* 0x0000000806007986 */ /* 0x000fe2000c101b04 */
[----:B------:R-:W-:Y:S05]  /*0110*/  EXIT ;  /* 0x000000000000794d */ /* 0x000fea0003800000 */
.L_x_1:
        /* <DEDUP_REMOVED lines=14> */
.L_x_3:


//--------------------- .nv.shared.reserved.0     --------------------------
	.section	.nv.shared.reserved.0,"aw",@nobits
	.weak		__nv_reservedSMEM_offset_0_alias
	.size		__nv_reservedSMEM_offset_0_alias, 0, 64
	.other		__nv_reservedSMEM_offset_0_alias,@"STO_CUDA_RESERVED_SHARED STV_DEFAULT"
__nv_reservedSMEM_offset_0_alias:
	.zero		0
	.zero		64


//--------------------- .nv.global                --------------------------
	.section	.nv.global,"aw",@nobits
.nv.global:
	.type		_ZN34_INTERNAL_25076ffd_4_k_cu_b491e6656thrust24THRUST_300001_SM_1000_NS12placeholders2_8E,@object
	.size		_ZN34_INTERNAL_25076ffd_4_k_cu_b491e6656thrust24THRUST_300001_SM_1000_NS12placeholders2_8E,(_ZN34_INTERNAL_25076ffd_4_k_cu_b491e6654cuda3std3__436_GLOBAL__N__25076ffd_4_k_cu_b491e6656ignoreE - _ZN34_INTERNAL_25076ffd_4_k_cu_b491e6656thrust24THRUST_300001_SM_1000_NS12placeholders2_8E)
_ZN34_INTERNAL_25076ffd_4_k_cu_b491e6656thrust24THRUST_300001_SM_1000_NS12placeholders2_8E:
	.zero		1
	.type		_ZN34_INTERNAL_25076ffd_4_k_cu_b491e6654cuda3std3__436_GLOBAL__N__25076ffd_4_k_cu_b491e6656ignoreE,@object
	.size		_ZN34_INTERNAL_25076ffd_4_k_cu_b491e6654cuda3std3__436_GLOBAL__N__25076ffd_4_k_cu_b491e6656ignoreE,(_ZN34_INTERNAL_25076ffd_4_k_cu_b491e6654cuda3std6ranges3__45__cpo4dataE - _ZN34_INTERNAL_25076ffd_4_k_cu_b491e6654cuda3std3__436_GLOBAL__N__25076ffd_4_k_cu_b491e6656ignoreE)
_ZN34_INTERNAL_25076ffd_4_k_cu_b491e6654cuda3std3__436_GLOBAL__N__25076ffd_4_k_cu_b491e6656ignoreE:
	.zero		1
	.type		_ZN34_INTERNAL_25076ffd_4_k_cu_b491e6654cuda3std6ranges3__45__cpo4dataE,@object
	.size		_ZN34_INTERNAL_25076ffd_4_k_cu_b491e6654cuda3std6ranges3__45__cpo4dataE,(_ZN34_INTERNAL_25076ffd_4_k_cu_b491e6656thrust24THRUST_300001_SM_1000_NS6system3cpp3parE - _ZN34_INTERNAL_25076ffd_4_k_cu_b491e6654cuda3std6ranges3__45__cpo4dataE)
_ZN34_INTERNAL_25076ffd_4_k_cu_b491e6654cuda3std6ranges3__45__cpo4dataE:
	.zero		1
	.type		_ZN34_INTERNAL_25076ffd_4_k_cu_b491e6656thrust24THRUST_300001_SM_1000_NS6system3cpp3parE,@object
	.size		_ZN34_INTERNAL_25076ffd_4_k_cu_b491e6656thrust24THRUST_300001_SM_1000_NS6system3cpp3parE,(_ZN34_INTERNAL_25076ffd_4_k_cu_b491e6654cuda3std3__45__cpo5beginE - _ZN34_INTERNAL_25076ffd_4_k_cu_b491e6656thrust24THRUST_300001_SM_1000_NS6system3cpp3parE)
_ZN34_INTERNAL_25076ffd_4_k_cu_b491e6656thrust24THRUST_300001_SM_1000_NS6system3cpp3parE:
	.zero		1
	.type		_ZN34_INTERNAL_25076ffd_4_k_cu_b491e6654cuda3std3__45__cpo5beginE,@object
	.size		_ZN34_INTERNAL_25076ffd_4_k_cu_b491e6654cuda3std3__45__cpo5beginE,(_ZN34_INTERNAL_25076ffd_4_k_cu_b491e6654cuda3std6ranges3__45__cpo5beginE - _ZN34_INTERNAL_25076ffd_4_k_cu_b491e6654cuda3std3__45__cpo5beginE)
_ZN34_INTERNAL_25076ffd_4_k_cu_b491e6654cuda3std3__45__cpo5beginE:
	.zero		1
	.type		_ZN34_INTERNAL_25076ffd_4_k_cu_b491e6654cuda3std6ranges3__45__cpo5beginE,@object
	.size		_ZN34_INTERNAL_25076ffd_4_k_cu_b491e6654cuda3std6ranges3__45__cpo5beginE,(_ZN34_INTERNAL_25076ffd_4_k_cu_b491e6656thrust24THRUST_300001_SM_1000_NS6deviceE - _ZN34_INTERNAL_25076ffd_4_k_cu_b491e6654cuda3std6ranges3__45__cpo5beginE)
_ZN34_INTERNAL_25076ffd_4_k_cu_b491e6654cuda3std6ranges3__45__cpo5beginE:
	.zero		1
	.type		_ZN34_INTERNAL_25076ffd_4_k_cu_b491e6656thrust24THRUST_300001_SM_1000_NS6deviceE,@object
	.size		_ZN34_INTERNAL_25076ffd_4_k_cu_b491e6656thrust24THRUST_300001_SM_1000_NS6deviceE,(_ZN34_INTERNAL_25076ffd_4_k_cu_b491e6654cuda3std3__47nulloptE - _ZN34_INTERNAL_25076ffd_4_k_cu_b491e6656thrust24THRUST_300001_SM_1000_NS6deviceE)
_ZN34_INTERNAL_25076ffd_4_k_cu_b491e6656thrust24THRUST_300001_SM_1000_NS6deviceE:
	.zero		1
	.type		_ZN34_INTERNAL_25076ffd_4_k_cu_b491e6654cuda3std3__47nulloptE,@object
	.size		_ZN34_INTERNAL_25076ffd_4_k_cu_b491e6654cuda3std3__47nulloptE,(_ZN34_INTERNAL_25076ffd_4_k_cu_b491e6654cuda3std6ranges3__45__cpo8distanceE - _ZN34_INTERNAL_25076ffd_4_k_cu_b491e6654cuda3std3__47nulloptE)
_ZN34_INTERNAL_25076ffd_4_k_cu_b491e6654cuda3std3__47nulloptE:
	.zero		1
	.type		_ZN34_INTERNAL_25076ffd_4_k_cu_b491e6654cuda3std6ranges3__45__cpo8distanceE,@object
	.size		_ZN34_INTERNAL_25076ffd_4_k_cu_b491e6654cuda3std6ranges3__45__cpo8distanceE,(_ZN34_INTERNAL_25076ffd_4_k_cu_b491e6656thrust24THRUST_300001_SM_1000_NS12placeholders2_4E - _ZN34_INTERNAL_25076ffd_4_k_cu_b491e6654cuda3std6ranges3__45__cpo8distanceE)
_ZN34_INTERNAL_25076ffd_4_k_cu_b491e6654cuda3std6ranges3__45__cpo8distanceE:
	.zero		1
	.type		_ZN34_INTERNAL_25076ffd_4_k_cu_b491e6656thrust24THRUST_300001_SM_1000_NS12placeholders2_4E,@object
	.size		_ZN34_INTERNAL_25076ffd_4_k_cu_b491e6656thrust24THRUST_300001_SM_1000_NS12placeholders2_4E,(_ZN34_INTERNAL_25076ffd_4_k_cu_b491e6654cuda3std3__45__cpo6rbeginE - _ZN34_INTERNAL_25076ffd_4_k_cu_b491e6656thrust24THRUST_300001_SM_1000_NS12placeholders2_4E)
_ZN34_INTERNAL_25076ffd_4_k_cu_b491e6656thrust24THRUST_300001_SM_1000_NS12placeholders2_4E:
	.zero		1
	.type		_ZN34_INTERNAL_25076ffd_4_k_cu_b491e6654cuda3std3__45__cpo6rbeginE,@object
	.size		_ZN34_INTERNAL_25076ffd_4_k_cu_b491e6654cuda3std3__45__cpo6rbeginE,(_ZN34_INTERNAL_25076ffd_4_k_cu_b491e6654cuda3std6ranges3__45__cpo7advanceE - _ZN34_INTERNAL_25076ffd_4_k_cu_b491e6654cuda3std3__45__cpo6rbeginE)
_ZN34_INTERNAL_25076ffd_4_k_cu_b491e6654cuda3std3__45__cpo6rbeginE:
	.zero		1
	.type		_ZN34_INTERNAL_25076ffd_4_k_cu_b491e6654cuda3std6ranges3__45__cpo7advanceE,@object
	.size		_ZN34_INTERNAL_25076ffd_4_k_cu_b491e6654cuda3std6ranges3__45__cpo7advanceE,(_ZN34_INTERNAL_25076ffd_4_k_cu_b491e6656thrust24THRUST_300001_SM_1000_NS12placeholders3_10E - _ZN34_INTERNAL_25076ffd_4_k_cu_b491e6654cuda3std6ranges3__45__cpo7advanceE)
_ZN34_INTERNAL_25076ffd_4_k_cu_b491e6654cuda3std6ranges3__45__cpo7advanceE:
	.zero		1
	.type		_ZN34_INTERNAL_25076ffd_4_k_cu_b491e6656thrust24THRUST_300001_SM_1000_NS12placeholders3_10E,@object
	.size		_ZN34_INTERNAL_25076ffd_4_k_cu_b491e6656thrust24THRUST_300001_SM_1000_NS12placeholders3_10E,(_ZN34_INTERNAL_25076ffd_4_k_cu_b491e6654cuda3std3__48in_placeE - _ZN34_INTERNAL_25076ffd_4_k_cu_b491e6656thrust24THRUST_300001_SM_1000_NS12placeholders3_10E)
_ZN34_INTERNAL_25076ffd_4_k_cu_b491e6656thrust24THRUST_300001_SM_1000_NS12placeholders3_10E:
	.zero		1
	.type		_ZN34_INTERNAL_25076ffd_4_k_cu_b491e6654cuda3std3__48in_placeE,@object
	.size		_ZN34_INTERNAL_25076ffd_4_k_cu_b491e6654cuda3std3__48in_placeE,(_ZN34_INTERNAL_25076ffd_4_k_cu_b491e6654cuda3std6ranges3__45__cpo4sizeE - _ZN34_INTERNAL_25076ffd_4_k_cu_b491e6654cuda3std3__48in_placeE)
_ZN34_INTERNAL_25076ffd_4_k_cu_b491e6654cuda3std3__48in_placeE:
	.zero		1
	.type		_ZN34_INTERNAL_25076ffd_4_k_cu_b491e6654cuda3std6ranges3__45__cpo4sizeE,@object
	.size		_ZN34_INTERNAL_25076ffd_4_k_cu_b491e6654cuda3std6ranges3__45__cpo4sizeE,(_ZN34_INTERNAL_25076ffd_4_k_cu_b491e6656thrust24THRUST_300001_SM_1000_NS12placeholders2_2E - _ZN34_INTERNAL_25076ffd_4_k_cu_b491e6654cuda3std6ranges3__45__cpo4sizeE)
_ZN34_INTERNAL_25076ffd_4_k_cu_b491e6654cuda3std6ranges3__45__cpo4sizeE:
	.zero		1
	.type		_ZN34_INTERNAL_25076ffd_4_k_cu_b491e6656thrust24THRUST_300001_SM_1000_NS12placeholders2_2E,@object
	.size		_ZN34_INTERNAL_25076ffd_4_k_cu_b491e6656thrust24THRUST_300001_SM_1000_NS12placeholders2_2E,(_ZN34_INTERNAL_25076ffd_4_k_cu_b491e6654cuda3std3__45__cpo6cbeginE - _ZN34_INTERNAL_25076ffd_4_k_cu_b491e6656thrust24THRUST_300001_SM_1000_NS12placeholders2_2E)
_ZN34_INTERNAL_25076ffd_4_k_cu_b491e6656thrust24THRUST_300001_SM_1000_NS12placeholders2_2E:
	.zero		1
	.type		_ZN34_INTERNAL_25076ffd_4_k_cu_b491e6654cuda3std3__45__cpo6cbeginE,@object
	.size		_ZN34_INTERNAL_25076ffd_4_k_cu_b491e6654cuda3std3__45__cpo6cbeginE,(_ZN34_INTERNAL_25076ffd_4_k_cu_b491e6654cuda3std6ranges3__45__cpo6cbeginE - _ZN34_INTERNAL_25076ffd_4_k_cu_b491e6654cuda3std3__45__cpo6cbeginE)
_ZN34_INTERNAL_25076ffd_4_k_cu_b491e6654cuda3std3__45__cpo6cbeginE:
	.zero		1
	.type		_ZN34_INTERNAL_25076ffd_4_k_cu_b491e6654cuda3std6ranges3__45__cpo6cbeginE,@object
	.size		_ZN34_INTERNAL_25076ffd_4_k_cu_b491e6654cuda3std6ranges3__45__cpo6cbeginE,(_ZN34_INTERNAL_25076ffd_4_k_cu_b491e6656thrust24THRUST_300001_SM_1000_NS12placeholders2_6E - _ZN34_INTERNAL_25076ffd_4_k_cu_b491e6654cuda3std6ranges3__45__cpo6cbeginE)
_ZN34_INTERNAL_25076ffd_4_k_cu_b491e6654cuda3std6ranges3__45__cpo6cbeginE:
	.zero		1
	.type		_ZN34_INTERNAL_25076ffd_4_k_cu_b491e6656thrust24THRUST_300001_SM_1000_NS12placeholders2_6E,@object
	.size		_ZN34_INTERNAL_25076ffd_4_k_cu_b491e6656thrust24THRUST_300001_SM_1000_NS12placeholders2_6E,(_ZN34_INTERNAL_25076ffd_4_k_cu_b491e6654cuda3std3__45__cpo7crbeginE - _ZN34_INTERNAL_25076ffd_4_k_cu_b491e6656thrust24THRUST_300001_SM_1000_NS12placeholders2_6E)
_ZN34_INTERNAL_25076ffd_4_k_cu_b491e6656thrust24THRUST_300001_SM_1000_NS12placeholders2_6E:
	.zero		1
	.type		_ZN34_INTERNAL_25076ffd_4_k_cu_b491e6654cuda3std3__45__cpo7crbeginE,@object
	.size		_ZN34_INTERNAL_25076ffd_4_k_cu_b491e6654cuda3std3__45__cpo7crbeginE,(_ZN34_INTERNAL_25076ffd_4_k_cu_b491e6654cuda3std6ranges3__45__cpo4nextE - _ZN34_INTERNAL_25076ffd_4_k_cu_b491e6654cuda3std3__45__cpo7crbeginE)
_ZN34_INTERNAL_25076ffd_4_k_cu_b491e6654cuda3std3__45__cpo7crbeginE:
	.zero		1
	.type		_ZN34_INTERNAL_25076ffd_4_k_cu_b491e6654cuda3std6ranges3__45__cpo4nextE,@object
	.size		_ZN34_INTERNAL_25076ffd_4_k_cu_b491e6654cuda3std6ranges3__45__cpo4nextE,(_ZN34_INTERNAL_25076ffd_4_k_cu_b491e6654cuda3std6ranges3__45__cpo4swapE - _ZN34_INTERNAL_25076ffd_4_k_cu_b491e6654cuda3std6ranges3__45__cpo4nextE)
_ZN34_INTERNAL_25076ffd_4_k_cu_b491e6654cuda3std6ranges3__45__cpo4nextE:
	.zero		1
	.type		_ZN34_INTERNAL_25076ffd_4_k_cu_b491e6654cuda3std6ranges3__45__cpo4swapE,@object
	.size		_ZN34_INTERNAL_25076ffd_4_k_cu_b491e6654cuda3std6ranges3__45__cpo4swapE,(_ZN34_INTERNAL_25076ffd_4_k_cu_b491e6656thrust24THRUST_300001_SM_1000_NS8cuda_cub10par_nosyncE - _ZN34_INTERNAL_25076ffd_4_k_cu_b491e6654cuda3std6ranges3__45__cpo4swapE)
_ZN34_INTERNAL_25076ffd_4_k_cu_b491e6654cuda3std6ranges3__45__cpo4swapE:
	.zero		1
	.type		_ZN34_INTERNAL_25076ffd_4_k_cu_b491e6656thrust24THRUST_300001_SM_1000_NS8cuda_cub10par_nosyncE,@object
	.size		_ZN34_INTERNAL_25076ffd_4_k_cu_b491e6656thrust24THRUST_300001_SM_1000_NS8cuda_cub10par_nosyncE,(_ZN34_INTERNAL_25076ffd_4_k_cu_b491e6656thrust24THRUST_300001_SM_1000_NS3seqE - _ZN34_INTERNAL_25076ffd_4_k_cu_b491e6656thrust24THRUST_300001_SM_1000_NS8cuda_cub10par_nosyncE)
_ZN34_INTERNAL_25076ffd_4_k_cu_b491e6656thrust24THRUST_300001_SM_1000_NS8cuda_cub10par_nosyncE:
	.zero		1
	.type		_ZN34_INTERNAL_25076ffd_4_k_cu_b491e6656thrust24THRUST_300001_SM_1000_NS3seqE,@object
	.size		_ZN34_INTERNAL_25076ffd_4_k_cu_b491e6656thrust24THRUST_300001_SM_1000_NS3seqE,(_ZN34_INTERNAL_25076ffd_4_k_cu_b491e6654cuda3std3__420unreachable_sentinelE - _ZN34_INTERNAL_25076ffd_4_k_cu_b491e6656thrust24THRUST_300001_SM_1000_NS3seqE)
_ZN34_INTERNAL_25076ffd_4_k_cu_b491e6656thrust24THRUST_300001_SM_1000_NS3seqE:
	.zero		1
	.type		_ZN34_INTERNAL_25076ffd_4_k_cu_b491e6654cuda3std3__420unreachable_sentinelE,@object
	.size		_ZN34_INTERNAL_25076ffd_4_k_cu_b491e6654cuda3std3__420unreachable_sentinelE,(_ZN34_INTERNAL_25076ffd_4_k_cu_b491e6654cuda3std6ranges3__45__cpo5ssizeE - _ZN34_INTERNAL_25076ffd_4_k_cu_b491e6654cuda3std3__420unreachable_sentinelE)
_ZN34_INTERNAL_25076ffd_4_k_cu_b491e6654cuda3std3__420unreachable_sentinelE:
	.zero		1
	.type		_ZN34_INTERNAL_25076ffd_4_k_cu_b491e6654cuda3std6ranges3__45__cpo5ssizeE,@object
	.size		_ZN34_INTERNAL_25076ffd_4_k_cu_b491e6654cuda3std6ranges3__45__cpo5ssizeE,(_ZN34_INTERNAL_25076ffd_4_k_cu_b491e6656thrust24THRUST_300001_SM_1000_NS12placeholders2_3E - _ZN34_INTERNAL_25076ffd_4_k_cu_b491e6654cuda3std6ranges3__45__cpo5ssizeE)
_ZN34_INTERNAL_25076ffd_4_k_cu_b491e6654cuda3std6ranges3__45__cpo5ssizeE:
	.zero		1
	.type		_ZN34_INTERNAL_25076ffd_4_k_cu_b491e6656thrust24THRUST_300001_SM_1000_NS12placeholders2_3E,@object
	.size		_ZN34_INTERNAL_25076ffd_4_k_cu_b491e6656thrust24THRUST_300001_SM_1000_NS12placeholders2_3E,(_ZN34_INTERNAL_25076ffd_4_k_cu_b491e6654cuda3std3__45__cpo4cendE - _ZN34_INTERNAL_25076ffd_4_k_cu_b491e6656thrust24THRUST_300001_SM_1000_NS12placeholders2_3E)
_ZN34_INTERNAL_25076ffd_4_k_cu_b491e6656thrust24THRUST_300001_SM_1000_NS12placeholders2_3E:
	.zero		1
	.type		_ZN34_INTERNAL_25076ffd_4_k_cu_b491e6654cuda3std3__45__cpo4cendE,@object
	.size		_ZN34_INTERNAL_25076ffd_4_k_cu_b491e6654cuda3std3__45__cpo4cendE,(_ZN34_INTERNAL_25076ffd_4_k_cu_b491e6654cuda3std6ranges3__45__cpo4cendE - _ZN34_INTERNAL_25076ffd_4_k_cu_b491e6654cuda3std3__45__cpo4cendE)
_ZN34_INTERNAL_25076ffd_4_k_cu_b491e6654cuda3std3__45__cpo4cendE:
	.zero		1
	.type		_ZN34_INTERNAL_25076ffd_4_k_cu_b491e6654cuda3std6ranges3__45__cpo4cendE,@object
	.size		_ZN34_INTERNAL_25076ffd_4_k_cu_b491e6654cuda3std6ranges3__45__cpo4cendE,(_ZN34_INTERNAL_25076ffd_4_k_cu_b491e6656thrust24THRUST_300001_SM_1000_NS12placeholders2_7E - _ZN34_INTERNAL_25076ffd_4_k_cu_b491e6654cuda3std6ranges3__45__cpo4cendE)
_ZN34_INTERNAL_25076ffd_4_k_cu_b491e6654cuda3std6ranges3__45__cpo4cendE:
	.zero		1
	.type		_ZN34_INTERNAL_25076ffd_4_k_cu_b491e6656thrust24THRUST_300001_SM_1000_NS12placeholders2_7E,@object
	.size		_ZN34_INTERNAL_25076ffd_4_k_cu_b491e6656thrust24THRUST_300001_SM_1000_NS12placeholders2_7E,(_ZN34_INTERNAL_25076ffd_4_k_cu_b491e6654cuda3std3__45__cpo5crendE - _ZN34_INTERNAL_25076ffd_4_k_cu_b491e6656thrust24THRUST_300001_SM_1000_NS12placeholders2_7E)
_ZN34_INTERNAL_25076ffd_4_k_cu_b491e6656thrust24THRUST_300001_SM_1000_NS12placeholders2_7E:
	.zero		1
	.type		_ZN34_INTERNAL_25076ffd_4_k_cu_b491e6654cuda3std3__45__cpo5crendE,@object
	.size		_ZN34_INTERNAL_25076ffd_4_k_cu_b491e6654cuda3std3__45__cpo5crendE,(_ZN34_INTERNAL_25076ffd_4_k_cu_b491e6654cuda3std6ranges3__45__cpo4prevE - _ZN34_INTERNAL_25076ffd_4_k_cu_b491e6654cuda3std3__45__cpo5crendE)
_ZN34_INTERNAL_25076ffd_4_k_cu_b491e6654cuda3std3__45__cpo5crendE:
	.zero		1
	.type		_ZN34_INTERNAL_25076ffd_4_k_cu_b491e6654cuda3std6ranges3__45__cpo4prevE,@object
	.size		_ZN34_INTERNAL_25076ffd_4_k_cu_b491e6654cuda3std6ranges3__45__cpo4prevE,(_ZN34_INTERNAL_25076ffd_4_k_cu_b491e6654cuda3std6ranges3__45__cpo9iter_moveE - _ZN34_INTERNAL_25076ffd_4_k_cu_b491e6654cuda3std6ranges3__45__cpo4prevE)
_ZN34_INTERNAL_25076ffd_4_k_cu_b491e6654cuda3std6ranges3__45__cpo4prevE:
	.zero		1
	.type		_ZN34_INTERNAL_25076ffd_4_k_cu_b491e6654cuda3std6ranges3__45__cpo9iter_moveE,@object
	.size		_ZN34_INTERNAL_25076ffd_4_k_cu_b491e6654cuda3std6ranges3__45__cpo9iter_moveE,(_ZN34_INTERNAL_25076ffd_4_k_cu_b491e6656thrust24THRUST_300001_SM_1000_NS6system6detail10sequential3seqE - _ZN34_INTERNAL_25076ffd_4_k_cu_b491e6654cuda3std6ranges3__45__cpo9iter_moveE)
_ZN34_INTERNAL_25076ffd_4_k_cu_b491e6654cuda3std6ranges3__45__cpo9iter_moveE:
	.zero		1
	.type		_ZN34_INTERNAL_25076ffd_4_k_cu_b491e6656thrust24THRUST_300001_SM_1000_NS6system6detail10sequential3seqE,@object
	.size		_ZN34_INTERNAL_25076ffd_4_k_cu_b491e6656thrust24THRUST_300001_SM_1000_NS6system6detail10sequential3seqE,(_ZN34_INTERNAL_25076ffd_4_k_cu_b491e6656thrust24THRUST_300001_SM_1000_NS12placeholders2_9E - _ZN34_INTERNAL_25076ffd_4_k_cu_b491e6656thrust24THRUST_300001_SM_1000_NS6system6detail10sequential3seqE)
_ZN34_INTERNAL_25076ffd_4_k_cu_b491e6656thrust24THRUST_300001_SM_1000_NS6system6detail10sequential3seqE:
	.zero		1
	.type		_ZN34_INTERNAL_25076ffd_4_k_cu_b491e6656thrust24THRUST_300001_SM_1000_NS12placeholders2_9E,@object
	.size		_ZN34_INTERNAL_25076ffd_4_k_cu_b491e6656thrust24THRUST_300001_SM_1000_NS12placeholders2_9E,(_ZN34_INTERNAL_25076ffd_4_k_cu_b491e6654cuda3std3__419piecewise_constructE - _ZN34_INTERNAL_25076ffd_4_k_cu_b491e6656thrust24THRUST_300001_SM_1000_NS12placeholders2_9E)
_ZN34_INTERNAL_25076ffd_4_k_cu_b491e6656thrust24THRUST_300001_SM_1000_NS12placeholders2_9E:
	.zero		1
	.type		_ZN34_INTERNAL_25076ffd_4_k_cu_b491e6654cuda3std3__419piecewise_constructE,@object
	.size		_ZN34_INTERNAL_25076ffd_4_k_cu_b491e6654cuda3std3__419piecewise_constructE,(_ZN34_INTERNAL_25076ffd_4_k_cu_b491e6654cuda3std6ranges3__45__cpo5cdataE - _ZN34_INTERNAL_25076ffd_4_k_cu_b491e6654cuda3std3__419piecewise_constructE)
_ZN34_INTERNAL_25076ffd_4_k_cu_b491e6654cuda3std3__419piecewise_constructE:
	.zero		1
	.type		_ZN34_INTERNAL_25076ffd_4_k_cu_b491e6654cuda3std6ranges3__45__cpo5cdataE,@object
	.size		_ZN34_INTERNAL_25076ffd_4_k_cu_b491e6654cuda3std6ranges3__45__cpo5cdataE,(_ZN34_INTERNAL_25076ffd_4_k_cu_b491e6656thrust24THRUST_300001_SM_1000_NS12placeholders2_1E - _ZN34_INTERNAL_25076ffd_4_k_cu_b491e6654cuda3std6ranges3__45__cpo5cdataE)
_ZN34_INTERNAL_25076ffd_4_k_cu_b491e6654cuda3std6ranges3__45__cpo5cdataE:
	.zero		1
	.type		_ZN34_INTERNAL_25076ffd_4_k_cu_b491e6656thrust24THRUST_300001_SM_1000_NS12placeholders2_1E,@object
	.size		_ZN34_INTERNAL_25076ffd_4_k_cu_b491e6656thrust24THRUST_300001_SM_1000_NS12placeholders2_1E,(_ZN34_INTERNAL_25076ffd_4_k_cu_b491e6654cuda3std3__45__cpo3endE - _ZN34_INTERNAL_25076ffd_4_k_cu_b491e6656thrust24THRUST_300001_SM_1000_NS12placeholders2_1E)
_ZN34_INTERNAL_25076ffd_4_k_cu_b491e6656thrust24THRUST_300001_SM_1000_NS12placeholders2_1E:
	.zero		1
	.type		_ZN34_INTERNAL_25076ffd_4_k_cu_b491e6654cuda3std3__45__cpo3endE,@object
	.size		_ZN34_INTERNAL_25076ffd_4_k_cu_b491e6654cuda3std3__45__cpo3endE,(_ZN34_INTERNAL_25076ffd_4_k_cu_b491e6654cuda3std6ranges3__45__cpo3endE - _ZN34_INTERNAL_25076ffd_4_k_cu_b491e6654cuda3std3__45__cpo3endE)
_ZN34_INTERNAL_25076ffd_4_k_cu_b491e6654cuda3std3__45__cpo3endE:
	.zero		1
	.type		_ZN34_INTERNAL_25076ffd_4_k_cu_b491e6654cuda3std6ranges3__45__cpo3endE,@object
	.size		_ZN34_INTERNAL_25076ffd_4_k_cu_b491e6654cuda3std6ranges3__45__cpo3endE,(_ZN34_INTERNAL_25076ffd_4_k_cu_b491e6656thrust24THRUST_300001_SM_1000_NS12placeholders2_5E - _ZN34_INTERNAL_25076ffd_4_k_cu_b491e6654cuda3std6ranges3__45__cpo3endE)
_ZN34_INTERNAL_25076ffd_4_k_cu_b491e6654cuda3std6ranges3__45__cpo3endE:
	.zero		1
	.type		_ZN34_INTERNAL_25076ffd_4_k_cu_b491e6656thrust24THRUST_300001_SM_1000_NS12placeholders2_5E,@object
	.size		_ZN34_INTERNAL_25076ffd_4_k_cu_b491e6656thrust24THRUST_300001_SM_1000_NS12placeholders2_5E,(_ZN34_INTERNAL_25076ffd_4_k_cu_b491e6654cuda3std3__45__cpo4rendE - _ZN34_INTERNAL_25076ffd_4_k_cu_b491e6656thrust24THRUST_300001_SM_1000_NS12placeholders2_5E)
_ZN34_INTERNAL_25076ffd_4_k_cu_b491e6656thrust24THRUST_300001_SM_1000_NS12placeholders2_5E:
	.zero		1
	.type		_ZN34_INTERNAL_25076ffd_4_k_cu_b491e6654cuda3std3__45__cpo4rendE,@object
	.size		_ZN34_INTERNAL_25076ffd_4_k_cu_b491e6654cuda3std3__45__cpo4rendE,(_ZN34_INTERNAL_25076ffd_4_k_cu_b491e6654cuda3std6ranges3__45__cpo9iter_swapE - _ZN34_INTERNAL_25076ffd_4_k_cu_b491e6654cuda3std3__45__cpo4rendE)
_ZN34_INTERNAL_25076ffd_4_k_cu_b491e6654cuda3std3__45__cpo4rendE:
	.zero		1
	.type		_ZN34_INTERNAL_25076ffd_4_k_cu_b491e6654cuda3std6ranges3__45__cpo9iter_swapE,@object
	.size		_ZN34_INTERNAL_25076ffd_4_k_cu_b491e6654cuda3std6ranges3__45__cpo9iter_swapE,(_ZN34_INTERNAL_25076ffd_4_k_cu_b491e6654cuda3std3__48unexpectE - _ZN34_INTERNAL_25076ffd_4_k_cu_b491e6654cuda3std6ranges3__45__cpo9iter_swapE)
_ZN34_INTERNAL_25076ffd_4_k_cu_b491e6654cuda3std6ranges3__45__cpo9iter_swapE:
	.zero		1
	.type		_ZN34_INTERNAL_25076ffd_4_k_cu_b491e6654cuda3std3__48unexpectE,@object
	.size		_ZN34_INTERNAL_25076ffd_4_k_cu_b491e6654cuda3std3__48unexpectE,(_ZN34_INTERNAL_25076ffd_4_k_cu_b491e6656thrust24THRUST_300001_SM_1000_NS8cuda_cub3parE - _ZN34_INTERNAL_25076ffd_4_k_cu_b491e6654cuda3std3__48unexpectE)
_ZN34_INTERNAL_25076ffd_4_k_cu_b491e6654cuda3std3__48unexpectE:
	.zero		1
	.type		_ZN34_INTERNAL_25076ffd_4_k_cu_b491e6656thrust24THRUST_300001_SM_1000_NS8cuda_cub3parE,@object
	.size		_ZN34_INTERNAL_25076ffd_4_k_cu_b491e6656thrust24THRUST_300001_SM_1000_NS8cuda_cub3parE,(.L_29 - _ZN34_INTERNAL_25076ffd_4_k_cu_b491e6656thrust24THRUST_300001_SM_1000_NS8cuda_cub3parE)
_ZN34_INTERNAL_25076ffd_4_k_cu_b491e6656thrust24THRUST_300001_SM_1000_NS8cuda_cub3parE:
	.zero		1
.L_29:


//--------------------- .nv.constant0._ZN3cub18CUB_300001_SM_10006detail11EmptyKernelIvEEvv --------------------------
	.section	.nv.constant0._ZN3cub18CUB_300001_SM_10006detail11EmptyKernelIvEEvv,"a",@progbits
	.sectionflags	@""
	.align	4
.nv.constant0._ZN3cub18CUB_300001_SM_10006detail11EmptyKernelIvEEvv:
	.zero		896


//--------------------- .nv.constant0._Z3AddPdS_  --------------------------
	.section	.nv.constant0._Z3AddPdS_,"a",@progbits
	.sectionflags	@""
	.align	4
.nv.constant0._Z3AddPdS_:
	.zero		912


//--------------------- SYMBOLS --------------------------

	.type		.nv.reservedSmem.offset0,@object
	.size		.nv.reservedSmem.offset0,0x4
